//
// Generated by NVIDIA NVVM Compiler
//
// Compiler Build ID: CL-36424714
// Cuda compilation tools, release 13.0, V13.0.88
// Based on NVVM 20.0.0
//

.version 9.0
.target sm_100
.address_size 64

	// .globl	_Z11hello_worldv
.extern .func  (.param .b32 func_retval0) vprintf
(
	.param .b64 vprintf_param_0,
	.param .b64 vprintf_param_1
)
;
.global .align 1 .b8 $str[20] = {71, 80, 85, 58, 32, 72, 101, 108, 108, 111, 32, 119, 111, 114, 108, 100, 33, 32, 10};

.visible .entry _Z11hello_worldv()
{
	.reg .b32 	%r<3>;
	.reg .b64 	%rd<3>;

	mov.u64 	%rd1, $str;
	cvta.global.u64 	%rd2, %rd1;
	{ // callseq 0, 0
	.param .b64 param0;
	st.param.b64 	[param0], %rd2;
	.param .b64 param1;
	st.param.b64 	[param1], 0;
	.param .b32 retval0;
	call.uni (retval0), 
	vprintf, 
	(
	param0, 
	param1
	);
	ld.param.b32 	%r1, [retval0];
	} // callseq 0
	ret;

}


// ===== COMPILED SASS (sm_100) =====

	.target	sm_100

	.elftype	@"ET_EXEC"


//--------------------- .note.nv.tkinfo           --------------------------
	.section	.note.nv.tkinfo,"",@"SHT_NOTE"
	.sectionflags	@"SHF_NOTE_NV_TKINFO"
	.tkinfo
        /*0018*/ 	.word	0x00000002
        /*0030*/ 	.string	""
        /*0030*/ 	.string	"ptxas"
        /*0030*/ 	.string	"Cuda compilation tools, release 13.0, V13.0.88"
        /*0030*/ 	.string	"Build cuda_13.0.r13.0/compiler.36424714_0"
        /*0030*/ 	.string	"-arch sm_100 -m 64 "



//--------------------- .note.nv.cuinfo           --------------------------
	.section	.note.nv.cuinfo,"",@"SHT_NOTE"
	.sectionflags	@"SHF_NOTE_NV_CUINFO"
        /*0018*/ 	.short	0x0002
        /*001a*/ 	.short	0x0064
        /*001c*/ 	.short	0x0082
	.zero		2


//--------------------- .nv.info                  --------------------------
	.section	.nv.info,"",@"SHT_CUDA_INFO"
	.align	4


	//----- nvinfo : EIATTR_REGCOUNT
	.align		4
        /*0000*/ 	.byte	0x04, 0x2f
        /*0002*/ 	.short	(.L_2 - .L_1)
	.align		4
.L_1:
        /*0004*/ 	.word	index@(_Z11hello_worldv)
        /*0008*/ 	.word	0x00000018


	//----- nvinfo : EIATTR_FRAME_SIZE
	.align		4
.L_2:
        /*000c*/ 	.byte	0x04, 0x11
        /*000e*/ 	.short	(.L_4 - .L_3)
	.align		4
.L_3:
        /*0010*/ 	.word	index@(_Z11hello_worldv)
        /*0014*/ 	.word	0x00000000


	//----- nvinfo : EIATTR_MIN_STACK_SIZE
	.align		4
.L_4:
        /*0018*/ 	.byte	0x04, 0x12
        /*001a*/ 	.short	(.L_6 - .L_5)
	.align		4
.L_5:
        /*001c*/ 	.word	index@(_Z11hello_worldv)
        /*0020*/ 	.word	0x00000000
.L_6:


//--------------------- .nv.compat                --------------------------
	.section	.nv.compat,"",@"SHT_CUDA_COMPAT_INFO"
	.align	4
        /*0000*/ 	.byte	0x02, 0x09, 0x00, 0x00, 0x02, 0x02, 0x01, 0x00, 0x02, 0x05, 0x05, 0x00, 0x03, 0x07, 0x01, 0x01
        /*0010*/ 	.byte	0x02, 0x03, 0x00, 0x00, 0x02, 0x06, 0x01, 0x00, 0x04, 0x0b, 0x08, 0x00, 0x09, 0x00, 0x00, 0x00
        /*0020*/ 	.byte	0x00, 0x00, 0x00, 0x00


//--------------------- .nv.info._Z11hello_worldv --------------------------
	.section	.nv.info._Z11hello_worldv,"",@"SHT_CUDA_INFO"
	.sectionflags	@""
	.align	4


	//----- nvinfo : EIATTR_CUDA_API_VERSION
	.align		4
        /*0000*/ 	.byte	0x04, 0x37
        /*0002*/ 	.short	(.L_8 - .L_7)
.L_7:
        /*0004*/ 	.word	0x00000082


	//----- nvinfo : EIATTR_SPARSE_MMA_MASK
	.align		4
.L_8:
        /*0008*/ 	.byte	0x03, 0x50
        /*000a*/ 	.short	0x0000


	//----- nvinfo : EIATTR_MAXREG_COUNT
	.align		4
        /*000c*/ 	.byte	0x03, 0x1b
        /*000e*/ 	.short	0x00ff


	//----- nvinfo : EIATTR_EXTERNS
	.align		4
        /*0010*/ 	.byte	0x04, 0x0f
        /*0012*/ 	.short	(.L_10 - .L_9)


	//   ....[0]....
	.align		4
.L_9:
        /*0014*/ 	.word	index@(vprintf)


	//----- nvinfo : EIATTR_MERCURY_ISA_VERSION
	.align		4
.L_10:
        /*0018*/ 	.byte	0x03, 0x5f
        /*001a*/ 	.short	0x0101


	//----- nvinfo : EIATTR_VRC_CTA_INIT_COUNT
	.align		4
        /*001c*/ 	.byte	0x02, 0x4a
	.zero		1
	.zero		1


	//----- nvinfo : EIATTR_SYSCALL_OFFSETS
	.align		4
        /*0020*/ 	.byte	0x04, 0x46
        /*0022*/ 	.short	(.L_12 - .L_11)


	//   ....[0]....
.L_11:
        /*0024*/ 	.word	0x00000080


	//----- nvinfo : EIATTR_EXIT_INSTR_OFFSETS
	.align		4
.L_12:
        /*0028*/ 	.byte	0x04, 0x1c
        /*002a*/ 	.short	(.L_14 - .L_13)


	//   ....[0]....
.L_13:
        /*002c*/ 	.word	0x00000090


	//----- nvinfo : EIATTR_SW_WAR
	.align		4
.L_14:
        /*0030*/ 	.byte	0x04, 0x36
        /*0032*/ 	.short	(.L_16 - .L_15)
.L_15:
        /*0034*/ 	.word	0x00000008
.L_16:


//--------------------- .nv.callgraph             --------------------------
	.section	.nv.callgraph,"",@"SHT_CUDA_CALLGRAPH"
	.align	4
	.sectionentsize	8
	.align		4
        /*0000*/ 	.word	0x00000000
	.align		4
        /*0004*/ 	.word	0xffffffff
	.align		4
        /*0008*/ 	.word	index@(_Z11hello_worldv)
	.align		4
        /*000c*/ 	.word	index@(vprintf)
	.align		4
        /*0010*/ 	.word	0x00000000
	.align		4
        /*0014*/ 	.word	0xfffffffe
	.align		4
        /*0018*/ 	.word	0x00000000
	.align		4
        /*001c*/ 	.word	0xfffffffd
	.align		4
        /*0020*/ 	.word	0x00000000
	.align		4
        /*0024*/ 	.word	0xfffffffc


//--------------------- .nv.constant4             --------------------------
	.section	.nv.constant4,"a",@progbits
	.align	8
	.align		8
.nv.constant4:
        /*0000*/ 	.dword	vprintf
	.align		8
        /*0008*/ 	.dword	$str


//--------------------- .text._Z11hello_worldv    --------------------------
	.section	.text._Z11hello_worldv,"ax",@progbits
	.align	128
        .global         _Z11hello_worldv
        .type           _Z11hello_worldv,@function
        .size           _Z11hello_worldv,(.L_x_2 - _Z11hello_worldv)
        .other          _Z11hello_worldv,@"STO_CUDA_ENTRY STV_DEFAULT"
_Z11hello_worldv:
.text._Z11hello_worldv:
[----:B------:R-:W0:Y:S01]  /*0000*/  LDC R1, c[0x0][0x37c] ;  /* 0x0000df00ff017b82 */ /* 0x000e220000000800 */
[----:B------:R-:W-:Y:S01]  /*0010*/  MOV R0, 0x0 ;  /* 0x0000000000007802 */ /* 0x000fe20000000f00 */
[----:B------:R-:W1:Y:S01]  /*0020*/  LDCU.64 UR4, c[0x4][0x8] ;  /* 0x01000100ff0477ac */ /* 0x000e620008000a00 */
[----:B------:R-:W-:-:S05]  /*0030*/  CS2R R6, SRZ ;  /* 0x0000000000067805 */ /* 0x000fca000001ff00 */
[----:B------:R2:W3:Y:S01]  /*0040*/  LDC.64 R2, c[0x4][R0] ;  /* 0x0100000000027b82 */ /* 0x0004e20000000a00 */
[----:B-1----:R-:W-:Y:S02]  /*0050*/  IMAD.U32 R4, RZ, RZ, UR4 ;  /* 0x00000004ff047e24 */ /* 0x002fe4000f8e00ff */
[----:B--2---:R-:W-:-:S07]  /*0060*/  IMAD.U32 R5, RZ, RZ, UR5 ;  /* 0x00000005ff057e24 */ /* 0x004fce000f8e00ff */
[----:B------:R-:W-:-:S07]  /*0070*/  LEPC R20, `(.L_x_0) ;  /* 0x000000001014794e */ /* 0x000fce0000000000 */
[----:B0--3--:R-:W-:Y:S05]  /*0080*/  CALL.ABS.NOINC R2 ;  /* 0x0000000002007343 */ /* 0x009fea0003c00000 */
.L_x_0:
[----:B------:R-:W-:Y:S05]  /*0090*/  EXIT ;  /* 0x000000000000794d */ /* 0x000fea0003800000 */
.L_x_1:
[----:B------:R-:W-:-:S00]  /*00a0*/  BRA `(.L_x_1) ;  /* 0xfffffffc00fc7947 */ /* 0x000fc0000383ffff */
[----:B------:R-:W-:-:S00]  /*00b0*/  NOP ;  /* 0x0000000000007918 */ /* 0x000fc00000000000 */
        /* <DEDUP_REMOVED lines=12> */
.L_x_2:


//--------------------- .nv.global.init           --------------------------
	.section	.nv.global.init,"aw",@progbits
.nv.global.init:
	.type		$str,@object
	.size		$str,(.L_0 - $str)
$str:
        /*0000*/ 	.byte	0x47, 0x50, 0x55, 0x3a, 0x20, 0x48, 0x65, 0x6c, 0x6c, 0x6f, 0x20, 0x77, 0x6f, 0x72, 0x6c, 0x64
        /*0010*/ 	.byte	0x21, 0x20, 0x0a, 0x00
.L_0:


//--------------------- .nv.shared.reserved.0     --------------------------
	.section	.nv.shared.reserved.0,"aw",@nobits
	.weak		__nv_reservedSMEM_offset_0_alias
	.size		__nv_reservedSMEM_offset_0_alias, 0, 64
	.other		__nv_reservedSMEM_offset_0_alias,@"STO_CUDA_RESERVED_SHARED STV_DEFAULT"
__nv_reservedSMEM_offset_0_alias:
	.zero		0
	.zero		64


//--------------------- .nv.constant0._Z11hello_worldv --------------------------
	.section	.nv.constant0._Z11hello_worldv,"a",@progbits
	.sectionflags	@""
	.align	4
.nv.constant0._Z11hello_worldv:
	.zero		896


//--------------------- SYMBOLS --------------------------

	.type		.nv.reservedSmem.offset0,@object
	.size		.nv.reservedSmem.offset0,0x4
	.type		vprintf,@function
